//
// Generated by NVIDIA NVVM Compiler
//
// Compiler Build ID: CL-36424714
// Cuda compilation tools, release 13.0, V13.0.88
// Based on NVVM 20.0.0
//

.version 9.0
.target sm_100
.address_size 64

	// .globl	_Z15matrix_multiplyPiS_S_i

.visible .entry _Z15matrix_multiplyPiS_S_i(
	.param .u64 .ptr .align 1 _Z15matrix_multiplyPiS_S_i_param_0,
	.param .u64 .ptr .align 1 _Z15matrix_multiplyPiS_S_i_param_1,
	.param .u64 .ptr .align 1 _Z15matrix_multiplyPiS_S_i_param_2,
	.param .u32 _Z15matrix_multiplyPiS_S_i_param_3
)
{
	.reg .pred 	%p<11>;
	.reg .b32 	%r<108>;
	.reg .b64 	%rd<53>;

	ld.param.u64 	%rd11, [_Z15matrix_multiplyPiS_S_i_param_0];
	ld.param.u64 	%rd12, [_Z15matrix_multiplyPiS_S_i_param_1];
	ld.param.u32 	%r31, [_Z15matrix_multiplyPiS_S_i_param_3];
	cvta.to.global.u64 	%rd1, %rd12;
	cvta.to.global.u64 	%rd2, %rd11;
	mov.u32 	%r32, %tid.y;
	mov.u32 	%r33, %ctaid.y;
	mad.lo.s32 	%r1, %r31, %r33, %r32;
	mov.u32 	%r34, %tid.x;
	mov.u32 	%r35, %ctaid.x;
	mad.lo.s32 	%r2, %r31, %r35, %r34;
	max.s32 	%r36, %r1, %r2;
	setp.gt.s32 	%p1, %r36, 8;
	@%p1 bra 	$L__BB0_14;
	setp.lt.s32 	%p2, %r31, 1;
	mov.b32 	%r107, 0;
	@%p2 bra 	$L__BB0_13;
	mul.lo.s32 	%r3, %r1, %r31;
	and.b32  	%r4, %r31, 7;
	setp.lt.u32 	%p3, %r31, 8;
	mov.b32 	%r102, 0;
	mov.u32 	%r107, %r102;
	@%p3 bra 	$L__BB0_5;
	and.b32  	%r41, %r31, 2147483640;
	neg.s32 	%r96, %r41;
	mul.wide.u32 	%rd13, %r31, 4;
	add.s64 	%rd3, %rd1, %rd13;
	mul.wide.u32 	%rd14, %r31, 8;
	add.s64 	%rd4, %rd1, %rd14;
	mul.wide.u32 	%rd15, %r31, 12;
	add.s64 	%rd5, %rd1, %rd15;
	mul.wide.u32 	%rd16, %r31, 16;
	add.s64 	%rd6, %rd1, %rd16;
	mul.wide.u32 	%rd17, %r31, 20;
	add.s64 	%rd7, %rd1, %rd17;
	mul.wide.u32 	%rd18, %r31, 24;
	add.s64 	%rd8, %rd1, %rd18;
	mul.wide.u32 	%rd19, %r31, 28;
	add.s64 	%rd9, %rd1, %rd19;
	mov.b32 	%r107, 0;
	mov.u32 	%r94, %r3;
	mov.u32 	%r95, %r2;
$L__BB0_4:
	.pragma "nounroll";
	and.b32  	%r102, %r31, 2147483640;
	mul.wide.s32 	%rd20, %r95, 4;
	add.s64 	%rd21, %rd3, %rd20;
	add.s64 	%rd22, %rd4, %rd20;
	add.s64 	%rd23, %rd5, %rd20;
	add.s64 	%rd24, %rd6, %rd20;
	add.s64 	%rd25, %rd7, %rd20;
	add.s64 	%rd26, %rd8, %rd20;
	add.s64 	%rd27, %rd9, %rd20;
	add.s64 	%rd28, %rd1, %rd20;
	mul.wide.s32 	%rd29, %r94, 4;
	add.s64 	%rd30, %rd2, %rd29;
	ld.global.u32 	%r42, [%rd30];
	ld.global.u32 	%r43, [%rd28];
	mad.lo.s32 	%r44, %r43, %r42, %r107;
	ld.global.u32 	%r45, [%rd30+4];
	ld.global.u32 	%r46, [%rd21];
	mad.lo.s32 	%r47, %r46, %r45, %r44;
	ld.global.u32 	%r48, [%rd30+8];
	ld.global.u32 	%r49, [%rd22];
	mad.lo.s32 	%r50, %r49, %r48, %r47;
	ld.global.u32 	%r51, [%rd30+12];
	ld.global.u32 	%r52, [%rd23];
	mad.lo.s32 	%r53, %r52, %r51, %r50;
	ld.global.u32 	%r54, [%rd30+16];
	ld.global.u32 	%r55, [%rd24];
	mad.lo.s32 	%r56, %r55, %r54, %r53;
	ld.global.u32 	%r57, [%rd30+20];
	ld.global.u32 	%r58, [%rd25];
	mad.lo.s32 	%r59, %r58, %r57, %r56;
	ld.global.u32 	%r60, [%rd30+24];
	ld.global.u32 	%r61, [%rd26];
	mad.lo.s32 	%r62, %r61, %r60, %r59;
	ld.global.u32 	%r63, [%rd30+28];
	ld.global.u32 	%r64, [%rd27];
	mad.lo.s32 	%r107, %r64, %r63, %r62;
	add.s32 	%r96, %r96, 8;
	shl.b32 	%r65, %r31, 3;
	add.s32 	%r95, %r95, %r65;
	add.s32 	%r94, %r94, 8;
	setp.ne.s32 	%p4, %r96, 0;
	@%p4 bra 	$L__BB0_4;
$L__BB0_5:
	setp.eq.s32 	%p5, %r4, 0;
	@%p5 bra 	$L__BB0_13;
	and.b32  	%r18, %r31, 3;
	setp.lt.u32 	%p6, %r4, 4;
	@%p6 bra 	$L__BB0_8;
	add.s32 	%r67, %r102, %r3;
	mul.wide.s32 	%rd31, %r67, 4;
	add.s64 	%rd32, %rd2, %rd31;
	ld.global.u32 	%r68, [%rd32];
	mad.lo.s32 	%r69, %r102, %r31, %r2;
	mul.wide.s32 	%rd33, %r69, 4;
	add.s64 	%rd34, %rd1, %rd33;
	ld.global.u32 	%r70, [%rd34];
	mad.lo.s32 	%r71, %r70, %r68, %r107;
	ld.global.u32 	%r72, [%rd32+4];
	mul.wide.u32 	%rd35, %r31, 4;
	add.s64 	%rd36, %rd34, %rd35;
	ld.global.u32 	%r73, [%rd36];
	mad.lo.s32 	%r74, %r73, %r72, %r71;
	ld.global.u32 	%r75, [%rd32+8];
	add.s64 	%rd37, %rd36, %rd35;
	ld.global.u32 	%r76, [%rd37];
	mad.lo.s32 	%r77, %r76, %r75, %r74;
	ld.global.u32 	%r78, [%rd32+12];
	add.s64 	%rd38, %rd37, %rd35;
	ld.global.u32 	%r79, [%rd38];
	mad.lo.s32 	%r107, %r79, %r78, %r77;
	add.s32 	%r102, %r102, 4;
$L__BB0_8:
	setp.eq.s32 	%p7, %r18, 0;
	@%p7 bra 	$L__BB0_13;
	setp.eq.s32 	%p8, %r18, 1;
	@%p8 bra 	$L__BB0_11;
	add.s32 	%r81, %r102, %r3;
	mul.wide.s32 	%rd39, %r81, 4;
	add.s64 	%rd40, %rd2, %rd39;
	ld.global.u32 	%r82, [%rd40];
	mad.lo.s32 	%r83, %r102, %r31, %r2;
	mul.wide.s32 	%rd41, %r83, 4;
	add.s64 	%rd42, %rd1, %rd41;
	ld.global.u32 	%r84, [%rd42];
	mad.lo.s32 	%r85, %r84, %r82, %r107;
	ld.global.u32 	%r86, [%rd40+4];
	mul.wide.u32 	%rd43, %r31, 4;
	add.s64 	%rd44, %rd42, %rd43;
	ld.global.u32 	%r87, [%rd44];
	mad.lo.s32 	%r107, %r87, %r86, %r85;
	add.s32 	%r102, %r102, 2;
$L__BB0_11:
	and.b32  	%r88, %r31, 1;
	setp.eq.b32 	%p9, %r88, 1;
	not.pred 	%p10, %p9;
	@%p10 bra 	$L__BB0_13;
	add.s32 	%r89, %r102, %r3;
	mul.wide.s32 	%rd45, %r89, 4;
	add.s64 	%rd46, %rd2, %rd45;
	ld.global.u32 	%r90, [%rd46];
	mad.lo.s32 	%r91, %r102, %r31, %r2;
	mul.wide.s32 	%rd47, %r91, 4;
	add.s64 	%rd48, %rd1, %rd47;
	ld.global.u32 	%r92, [%rd48];
	mad.lo.s32 	%r107, %r92, %r90, %r107;
$L__BB0_13:
	ld.param.u64 	%rd52, [_Z15matrix_multiplyPiS_S_i_param_2];
	mad.lo.s32 	%r93, %r1, %r31, %r2;
	cvta.to.global.u64 	%rd49, %rd52;
	mul.wide.s32 	%rd50, %r93, 4;
	add.s64 	%rd51, %rd49, %rd50;
	st.global.u32 	[%rd51], %r107;
$L__BB0_14:
	ret;

}


// ===== COMPILED SASS (sm_100) =====

	.target	sm_100

	.elftype	@"ET_EXEC"


//--------------------- .note.nv.tkinfo           --------------------------
	.section	.note.nv.tkinfo,"",@"SHT_NOTE"
	.sectionflags	@"SHF_NOTE_NV_TKINFO"
	.tkinfo
        /*0018*/ 	.word	0x00000002
        /*0030*/ 	.string	""
        /*0030*/ 	.string	"ptxas"
        /*0030*/ 	.string	"Cuda compilation tools, release 13.0, V13.0.88"
        /*0030*/ 	.string	"Build cuda_13.0.r13.0/compiler.36424714_0"
        /*0030*/ 	.string	"-arch sm_100 -m 64 "



//--------------------- .note.nv.cuinfo           --------------------------
	.section	.note.nv.cuinfo,"",@"SHT_NOTE"
	.sectionflags	@"SHF_NOTE_NV_CUINFO"
        /*0018*/ 	.short	0x0002
        /*001a*/ 	.short	0x0064
        /*001c*/ 	.short	0x0082
	.zero		2


//--------------------- .nv.info                  --------------------------
	.section	.nv.info,"",@"SHT_CUDA_INFO"
	.align	4


	//----- nvinfo : EIATTR_REGCOUNT
	.align		4
        /*0000*/ 	.byte	0x04, 0x2f
        /*0002*/ 	.short	(.L_1 - .L_0)
	.align		4
.L_0:
        /*0004*/ 	.word	index@(_Z15matrix_multiplyPiS_S_i)
        /*0008*/ 	.word	0x0000001f


	//----- nvinfo : EIATTR_FRAME_SIZE
	.align		4
.L_1:
        /*000c*/ 	.byte	0x04, 0x11
        /*000e*/ 	.short	(.L_3 - .L_2)
	.align		4
.L_2:
        /*0010*/ 	.word	index@(_Z15matrix_multiplyPiS_S_i)
        /*0014*/ 	.word	0x00000000


	//----- nvinfo : EIATTR_MIN_STACK_SIZE
	.align		4
.L_3:
        /*0018*/ 	.byte	0x04, 0x12
        /*001a*/ 	.short	(.L_5 - .L_4)
	.align		4
.L_4:
        /*001c*/ 	.word	index@(_Z15matrix_multiplyPiS_S_i)
        /*0020*/ 	.word	0x00000000
.L_5:


//--------------------- .nv.compat                --------------------------
	.section	.nv.compat,"",@"SHT_CUDA_COMPAT_INFO"
	.align	4
        /*0000*/ 	.byte	0x02, 0x09, 0x00, 0x00, 0x02, 0x02, 0x01, 0x00, 0x02, 0x05, 0x05, 0x00, 0x03, 0x07, 0x01, 0x01
        /*0010*/ 	.byte	0x02, 0x03, 0x00, 0x00, 0x02, 0x06, 0x01, 0x00, 0x04, 0x0b, 0x08, 0x00, 0x09, 0x00, 0x00, 0x00
        /*0020*/ 	.byte	0x00, 0x00, 0x00, 0x00


//--------------------- .nv.info._Z15matrix_multiplyPiS_S_i --------------------------
	.section	.nv.info._Z15matrix_multiplyPiS_S_i,"",@"SHT_CUDA_INFO"
	.sectionflags	@""
	.align	4


	//----- nvinfo : EIATTR_CUDA_API_VERSION
	.align		4
        /*0000*/ 	.byte	0x04, 0x37
        /*0002*/ 	.short	(.L_7 - .L_6)
.L_6:
        /*0004*/ 	.word	0x00000082


	//----- nvinfo : EIATTR_KPARAM_INFO
	.align		4
.L_7:
        /*0008*/ 	.byte	0x04, 0x17
        /*000a*/ 	.short	(.L_9 - .L_8)
.L_8:
        /*000c*/ 	.word	0x00000000
        /*0010*/ 	.short	0x0003
        /*0012*/ 	.short	0x0018
        /*0014*/ 	.byte	0x00, 0xf0, 0x11, 0x00


	//----- nvinfo : EIATTR_KPARAM_INFO
	.align		4
.L_9:
        /*0018*/ 	.byte	0x04, 0x17
        /*001a*/ 	.short	(.L_11 - .L_10)
.L_10:
        /*001c*/ 	.word	0x00000000
        /*0020*/ 	.short	0x0002
        /*0022*/ 	.short	0x0010
        /*0024*/ 	.byte	0x00, 0xf5, 0x21, 0x00


	//----- nvinfo : EIATTR_KPARAM_INFO
	.align		4
.L_11:
        /*0028*/ 	.byte	0x04, 0x17
        /*002a*/ 	.short	(.L_13 - .L_12)
.L_12:
        /*002c*/ 	.word	0x00000000
        /*0030*/ 	.short	0x0001
        /*0032*/ 	.short	0x0008
        /*0034*/ 	.byte	0x00, 0xf5, 0x21, 0x00


	//----- nvinfo : EIATTR_KPARAM_INFO
	.align		4
.L_13:
        /*0038*/ 	.byte	0x04, 0x17
        /*003a*/ 	.short	(.L_15 - .L_14)
.L_14:
        /*003c*/ 	.word	0x00000000
        /*0040*/ 	.short	0x0000
        /*0042*/ 	.short	0x0000
        /*0044*/ 	.byte	0x00, 0xf5, 0x21, 0x00


	//----- nvinfo : EIATTR_SPARSE_MMA_MASK
	.align		4
.L_15:
        /*0048*/ 	.byte	0x03, 0x50
        /*004a*/ 	.short	0x0000


	//----- nvinfo : EIATTR_MAXREG_COUNT
	.align		4
        /*004c*/ 	.byte	0x03, 0x1b
        /*004e*/ 	.short	0x00ff


	//----- nvinfo : EIATTR_MERCURY_ISA_VERSION
	.align		4
        /*0050*/ 	.byte	0x03, 0x5f
        /*0052*/ 	.short	0x0101


	//----- nvinfo : EIATTR_VRC_CTA_INIT_COUNT
	.align		4
        /*0054*/ 	.byte	0x02, 0x4a
	.zero		1
	.zero		1


	//----- nvinfo : EIATTR_EXIT_INSTR_OFFSETS
	.align		4
        /*0058*/ 	.byte	0x04, 0x1c
        /*005a*/ 	.short	(.L_17 - .L_16)


	//   ....[0]....
.L_16:
        /*005c*/ 	.word	0x000000a0


	//   ....[1]....
        /*0060*/ 	.word	0x000009e0


	//----- nvinfo : EIATTR_CBANK_PARAM_SIZE
	.align		4
.L_17:
        /*0064*/ 	.byte	0x03, 0x19
        /*0066*/ 	.short	0x001c


	//----- nvinfo : EIATTR_PARAM_CBANK
	.align		4
        /*0068*/ 	.byte	0x04, 0x0a
        /*006a*/ 	.short	(.L_19 - .L_18)
	.align		4
.L_18:
        /*006c*/ 	.word	index@(.nv.constant0._Z15matrix_multiplyPiS_S_i)
        /*0070*/ 	.short	0x0380
        /*0072*/ 	.short	0x001c


	//----- nvinfo : EIATTR_SW_WAR
	.align		4
.L_19:
        /*0074*/ 	.byte	0x04, 0x36
        /*0076*/ 	.short	(.L_21 - .L_20)
.L_20:
        /*0078*/ 	.word	0x00000008
.L_21:


//--------------------- .nv.callgraph             --------------------------
	.section	.nv.callgraph,"",@"SHT_CUDA_CALLGRAPH"
	.align	4
	.sectionentsize	8
	.align		4
        /*0000*/ 	.word	0x00000000
	.align		4
        /*0004*/ 	.word	0xffffffff
	.align		4
        /*0008*/ 	.word	0x00000000
	.align		4
        /*000c*/ 	.word	0xfffffffe
	.align		4
        /*0010*/ 	.word	0x00000000
	.align		4
        /*0014*/ 	.word	0xfffffffd
	.align		4
        /*0018*/ 	.word	0x00000000
	.align		4
        /*001c*/ 	.word	0xfffffffc


//--------------------- .text._Z15matrix_multiplyPiS_S_i --------------------------
	.section	.text._Z15matrix_multiplyPiS_S_i,"ax",@progbits
	.align	128
        .global         _Z15matrix_multiplyPiS_S_i
        .type           _Z15matrix_multiplyPiS_S_i,@function
        .size           _Z15matrix_multiplyPiS_S_i,(.L_x_5 - _Z15matrix_multiplyPiS_S_i)
        .other          _Z15matrix_multiplyPiS_S_i,@"STO_CUDA_ENTRY STV_DEFAULT"
_Z15matrix_multiplyPiS_S_i:
.text._Z15matrix_multiplyPiS_S_i:
[----:B------:R-:W-:Y:S01]  /*0000*/  LDC R1, c[0x0][0x37c] ;  /* 0x0000df00ff017b82 */ /* 0x000fe20000000800 */
[----:B------:R-:W0:Y:S01]  /*0010*/  S2R R0, SR_TID.Y ;  /* 0x0000000000007919 */ /* 0x000e220000002200 */
[----:B------:R-:W0:Y:S01]  /*0020*/  LDCU UR18, c[0x0][0x398] ;  /* 0x00007300ff1277ac */ /* 0x000e220008000800 */
[----:B------:R-:W0:Y:S01]  /*0030*/  S2R R3, SR_CTAID.Y ;  /* 0x0000000000037919 */ /* 0x000e220000002600 */
[----:B------:R-:W1:Y:S01]  /*0040*/  S2R R13, SR_TID.X ;  /* 0x00000000000d7919 */ /* 0x000e620000002100 */
[----:B------:R-:W1:Y:S01]  /*0050*/  S2R R2, SR_CTAID.X ;  /* 0x0000000000027919 */ /* 0x000e620000002500 */
[----:B0-----:R-:W-:Y:S02]  /*0060*/  IMAD R0, R3, UR18, R0 ;  /* 0x0000001203007c24 */ /* 0x001fe4000f8e0200 */
[----:B-1----:R-:W-:-:S05]  /*0070*/  IMAD R13, R2, UR18, R13 ;  /* 0x00000012020d7c24 */ /* 0x002fca000f8e020d */
[----:B------:R-:W-:-:S04]  /*0080*/  VIMNMX R2, PT, PT, R0, R13, !PT ;  /* 0x0000000d00027248 */ /* 0x000fc80007fe0100 */
[----:B------:R-:W-:-:S13]  /*0090*/  ISETP.GT.AND P0, PT, R2, 0x8, PT ;  /* 0x000000080200780c */ /* 0x000fda0003f04270 */
[----:B------:R-:W-:Y:S05]  /*00a0*/  @P0 EXIT ;  /* 0x000000000000094d */ /* 0x000fea0003800000 */
[----:B------:R-:W-:Y:S01]  /*00b0*/  UISETP.GE.AND UP0, UPT, UR18, 0x1, UPT ;  /* 0x000000011200788c */ /* 0x000fe2000bf06270 */
[----:B------:R-:W-:Y:S01]  /*00c0*/  HFMA2 R12, -RZ, RZ, 0, 0 ;  /* 0x00000000ff0c7431 */ /* 0x000fe200000001ff */
[----:B------:R-:W0:Y:S07]  /*00d0*/  LDCU.64 UR16, c[0x0][0x358] ;  /* 0x00006b00ff1077ac */ /* 0x000e2e0008000a00 */
[----:B------:R-:W-:Y:S05]  /*00e0*/  BRA.U !UP0, `(.L_x_0) ;  /* 0x00000009082c7547 */ /* 0x000fea000b800000 */
[----:B------:R-:W-:Y:S02]  /*00f0*/  UISETP.GE.U32.AND UP0, UPT, UR18, 0x8, UPT ;  /* 0x000000081200788c */ /* 0x000fe4000bf06070 */
[----:B------:R-:W-:Y:S01]  /*0100*/  IMAD R14, R0, UR18, RZ ;  /* 0x00000012000e7c24 */ /* 0x000fe2000f8e02ff */
[----:B------:R-:W-:Y:S01]  /*0110*/  MOV R12, RZ ;  /* 0x000000ff000c7202 */ /* 0x000fe20000000f00 */
[----:B------:R-:W-:-:S05]  /*0120*/  UMOV UR4, URZ ;  /* 0x000000ff00047c82 */ /* 0x000fca0008000000 */
[----:B------:R-:W-:Y:S05]  /*0130*/  BRA.U !UP0, `(.L_x_1) ;  /* 0x0000000108f87547 */ /* 0x000fea000b800000 */
[----:B------:R-:W1:Y:S01]  /*0140*/  LDCU.64 UR20, c[0x0][0x388] ;  /* 0x00007100ff1477ac */ /* 0x000e620008000a00 */
[----:B------:R-:W-:Y:S02]  /*0150*/  MOV R12, RZ ;  /* 0x000000ff000c7202 */ /* 0x000fe40000000f00 */
[----:B------:R-:W-:Y:S01]  /*0160*/  MOV R15, R13 ;  /* 0x0000000d000f7202 */ /* 0x000fe20000000f00 */
[----:B------:R-:W-:-:S04]  /*0170*/  ULOP3.LUT UR4, UR18, 0x7ffffff8, URZ, 0xc0, !UPT ;  /* 0x7ffffff812047892 */ /* 0x000fc8000f8ec0ff */
[----:B------:R-:W-:Y:S02]  /*0180*/  UIADD3 UR4, UPT, UPT, -UR4, URZ, URZ ;  /* 0x000000ff04047290 */ /* 0x000fe4000fffe1ff */
[----:B-1----:R-:W-:Y:S02]  /*0190*/  UIMAD.WIDE.U32 UR6, UR18, 0xc, UR20 ;  /* 0x0000000c120678a5 */ /* 0x002fe4000f8e0014 */
[----:B------:R-:W-:Y:S02]  /*01a0*/  UIMAD.WIDE.U32 UR8, UR18, 0x10, UR20 ;  /* 0x00000010120878a5 */ /* 0x000fe4000f8e0014 */
[----:B------:R-:W-:Y:S02]  /*01b0*/  UIMAD.WIDE.U32 UR10, UR18, 0x14, UR20 ;  /* 0x00000014120a78a5 */ /* 0x000fe4000f8e0014 */
[----:B------:R-:W-:Y:S02]  /*01c0*/  UIMAD.WIDE.U32 UR12, UR18, 0x18, UR20 ;  /* 0x00000018120c78a5 */ /* 0x000fe4000f8e0014 */
[----:B------:R-:W-:-:S12]  /*01d0*/  UIMAD.WIDE.U32 UR14, UR18, 0x1c, UR20 ;  /* 0x0000001c120e78a5 */ /* 0x000fd8000f8e0014 */
.L_x_2:
[----:B------:R-:W1:Y:S01]  /*01e0*/  LDC.64 R2, c[0x0][0x380] ;  /* 0x0000e000ff027b82 */ /* 0x000e620000000a00 */
[----:B------:R-:W-:Y:S01]  /*01f0*/  HFMA2 R8, -RZ, RZ, 0, 2.384185791015625e-07 ;  /* 0x00000004ff087431 */ /* 0x000fe200000001ff */
[----:B------:R-:W-:Y:S02]  /*0200*/  UIMAD.WIDE.U32 UR24, UR18, 0x4, UR20 ;  /* 0x00000004121878a5 */ /* 0x000fe4000f8e0014 */
[----:B------:R-:W-:-:S04]  /*0210*/  UIMAD.WIDE.U32 UR22, UR18, 0x8, UR20 ;  /* 0x00000008121678a5 */ /* 0x000fc8000f8e0014 */
[----:B------:R-:W-:Y:S02]  /*0220*/  MOV R4, UR24 ;  /* 0x0000001800047c02 */ /* 0x000fe40008000f00 */
[----:B------:R-:W-:Y:S01]  /*0230*/  MOV R5, UR25 ;  /* 0x0000001900057c02 */ /* 0x000fe20008000f00 */
[C---:B------:R-:W-:Y:S01]  /*0240*/  IMAD.WIDE R8, R15.reuse, R8, UR20 ;  /* 0x000000140f087e25 */ /* 0x040fe2000f8e0208 */
[----:B------:R-:W-:Y:S02]  /*0250*/  MOV R6, UR22 ;  /* 0x0000001600067c02 */ /* 0x000fe40008000f00 */
[----:B------:R-:W-:Y:S01]  /*0260*/  MOV R7, UR23 ;  /* 0x0000001700077c02 */ /* 0x000fe20008000f00 */
[----:B------:R-:W-:Y:S01]  /*0270*/  IMAD.WIDE R4, R15, 0x4, R4 ;  /* 0x000000040f047825 */ /* 0x000fe200078e0204 */
[----:B0-----:R0:W2:Y:S03]  /*0280*/  LDG.E R20, desc[UR16][R8.64] ;  /* 0x0000001008147981 */ /* 0x0010a6000c1e1900 */
[----:B------:R-:W-:-:S02]  /*0290*/  HFMA2 R10, -RZ, RZ, 0, 2.384185791015625e-07 ;  /* 0x00000004ff0a7431 */ /* 0x000fc400000001ff */
[----:B-1----:R-:W-:Y:S01]  /*02a0*/  IMAD.WIDE R2, R14, 0x4, R2 ;  /* 0x000000040e027825 */ /* 0x002fe200078e0202 */
[----:B------:R-:W-:Y:S01]  /*02b0*/  MOV R24, 0x4 ;  /* 0x0000000400187802 */ /* 0x000fe20000000f00 */
[----:B------:R1:W3:Y:S04]  /*02c0*/  LDG.E R19, desc[UR16][R4.64] ;  /* 0x0000001004137981 */ /* 0x0002e8000c1e1900 */
[----:B------:R-:W2:Y:S01]  /*02d0*/  LDG.E R21, desc[UR16][R2.64] ;  /* 0x0000001002157981 */ /* 0x000ea2000c1e1900 */
[----:B------:R-:W-:-:S03]  /*02e0*/  IMAD.WIDE R6, R15, 0x4, R6 ;  /* 0x000000040f067825 */ /* 0x000fc600078e0206 */
[----:B------:R-:W3:Y:S01]  /*02f0*/  LDG.E R18, desc[UR16][R2.64+0x4] ;  /* 0x0000041002127981 */ /* 0x000ee2000c1e1900 */
[C---:B------:R-:W-:Y:S01]  /*0300*/  IMAD.WIDE R24, R15.reuse, R24, UR6 ;  /* 0x000000060f187e25 */ /* 0x040fe2000f8e0218 */
[----:B------:R-:W-:Y:S02]  /*0310*/  MOV R26, 0x4 ;  /* 0x00000004001a7802 */ /* 0x000fe40000000f00 */
[----:B------:R4:W5:Y:S01]  /*0320*/  LDG.E R17, desc[UR16][R6.64] ;  /* 0x0000001006117981 */ /* 0x000962000c1e1900 */
[----:B0-----:R-:W-:-:S03]  /*0330*/  IMAD.WIDE R8, R15, R10, UR8 ;  /* 0x000000080f087e25 */ /* 0x001fc6000f8e020a */
[----:B------:R-:W5:Y:S01]  /*0340*/  LDG.E R16, desc[UR16][R2.64+0x8] ;  /* 0x0000081002107981 */ /* 0x000f62000c1e1900 */
[----:B------:R-:W-:Y:S02]  /*0350*/  HFMA2 R28, -RZ, RZ, 0, 2.384185791015625e-07 ;  /* 0x00000004ff1c7431 */ /* 0x000fe400000001ff */
[C---:B-1----:R-:W-:Y:S01]  /*0360*/  IMAD.WIDE R4, R15.reuse, R26, UR10 ;  /* 0x0000000a0f047e25 */ /* 0x042fe2000f8e021a */
[----:B------:R-:W5:Y:S04]  /*0370*/  LDG.E R23, desc[UR16][R24.64] ;  /* 0x0000001018177981 */ /* 0x000f68000c1e1900 */
[----:B------:R-:W5:Y:S01]  /*0380*/  LDG.E R22, desc[UR16][R2.64+0xc] ;  /* 0x00000c1002167981 */ /* 0x000f62000c1e1900 */
[----:B----4-:R-:W-:-:S03]  /*0390*/  IMAD.WIDE R6, R15, R10, UR12 ;  /* 0x0000000c0f067e25 */ /* 0x010fc6000f8e020a */
[----:B------:R-:W4:Y:S04]  /*03a0*/  LDG.E R9, desc[UR16][R8.64] ;  /* 0x0000001008097981 */ /* 0x000f28000c1e1900 */
[----:B------:R-:W4:Y:S01]  /*03b0*/  LDG.E R26, desc[UR16][R2.64+0x10] ;  /* 0x00001010021a7981 */ /* 0x000f22000c1e1900 */
[----:B------:R-:W-:-:S03]  /*03c0*/  IMAD.WIDE R10, R15, R28, UR14 ;  /* 0x0000000e0f0a7e25 */ /* 0x000fc6000f8e021c */
[----:B------:R-:W4:Y:S04]  /*03d0*/  LDG.E R4, desc[UR16][R4.64] ;  /* 0x0000001004047981 */ /* 0x000f28000c1e1900 */
[----:B------:R-:W4:Y:S04]  /*03e0*/  LDG.E R27, desc[UR16][R2.64+0x14] ;  /* 0x00001410021b7981 */ /* 0x000f28000c1e1900 */
[----:B------:R0:W4:Y:S04]  /*03f0*/  LDG.E R7, desc[UR16][R6.64] ;  /* 0x0000001006077981 */ /* 0x000128000c1e1900 */
[----:B------:R-:W4:Y:S04]  /*0400*/  LDG.E R24, desc[UR16][R2.64+0x18] ;  /* 0x0000181002187981 */ /* 0x000f28000c1e1900 */
[----:B------:R-:W4:Y:S04]  /*0410*/  LDG.E R10, desc[UR16][R10.64] ;  /* 0x000000100a0a7981 */ /* 0x000f28000c1e1900 */
[----:B------:R-:W4:Y:S01]  /*0420*/  LDG.E R25, desc[UR16][R2.64+0x1c] ;  /* 0x00001c1002197981 */ /* 0x000f22000c1e1900 */
[----:B------:R-:W-:-:S04]  /*0430*/  UIADD3 UR4, UPT, UPT, UR4, 0x8, URZ ;  /* 0x0000000804047890 */ /* 0x000fc8000fffe0ff */
[----:B------:R-:W-:Y:S01]  /*0440*/  UISETP.NE.AND UP0, UPT, UR4, URZ, UPT ;  /* 0x000000ff0400728c */ /* 0x000fe2000bf05270 */
[----:B0-----:R-:W-:Y:S02]  /*0450*/  MOV R6, UR18 ;  /* 0x0000001200067c02 */ /* 0x001fe40008000f00 */
[----:B------:R-:W-:Y:S02]  /*0460*/  IADD3 R14, PT, PT, R14, 0x8, RZ ;  /* 0x000000080e0e7810 */ /* 0x000fe40007ffe0ff */
[----:B------:R-:W-:Y:S01]  /*0470*/  LEA R15, R6, R15, 0x3 ;  /* 0x0000000f060f7211 */ /* 0x000fe200078e18ff */
[----:B--2---:R-:W-:-:S04]  /*0480*/  IMAD R20, R21, R20, R12 ;  /* 0x0000001415147224 */ /* 0x004fc800078e020c */
[----:B---3--:R-:W-:-:S04]  /*0490*/  IMAD R18, R18, R19, R20 ;  /* 0x0000001312127224 */ /* 0x008fc800078e0214 */
[----:B-----5:R-:W-:-:S04]  /*04a0*/  IMAD R16, R16, R17, R18 ;  /* 0x0000001110107224 */ /* 0x020fc800078e0212 */
[----:B------:R-:W-:-:S04]  /*04b0*/  IMAD R16, R22, R23, R16 ;  /* 0x0000001716107224 */ /* 0x000fc800078e0210 */
[----:B----4-:R-:W-:-:S04]  /*04c0*/  IMAD R9, R26, R9, R16 ;  /* 0x000000091a097224 */ /* 0x010fc800078e0210 */
[----:B------:R-:W-:-:S04]  /*04d0*/  IMAD R4, R27, R4, R9 ;  /* 0x000000041b047224 */ /* 0x000fc800078e0209 */
[----:B------:R-:W-:-:S04]  /*04e0*/  IMAD R7, R24, R7, R4 ;  /* 0x0000000718077224 */ /* 0x000fc800078e0204 */
[----:B------:R-:W-:Y:S01]  /*04f0*/  IMAD R12, R25, R10, R7 ;  /* 0x0000000a190c7224 */ /* 0x000fe200078e0207 */
[----:B------:R-:W-:Y:S06]  /*0500*/  BRA.U UP0, `(.L_x_2) ;  /* 0xfffffffd00347547 */ /* 0x000fec000b83ffff */
[----:B------:R-:W-:-:S12]  /*0510*/  ULOP3.LUT UR4, UR18, 0x7ffffff8, URZ, 0xc0, !UPT ;  /* 0x7ffffff812047892 */ /* 0x000fd8000f8ec0ff */
.L_x_1:
[----:B------:R-:W-:-:S04]  /*0520*/  ULOP3.LUT UR6, UR18, 0x7, URZ, 0xc0, !UPT ;  /* 0x0000000712067892 */ /* 0x000fc8000f8ec0ff */
[----:B------:R-:W-:-:S09]  /*0530*/  UISETP.NE.AND UP0, UPT, UR6, URZ, UPT ;  /* 0x000000ff0600728c */ /* 0x000fd2000bf05270 */
[----:B------:R-:W-:Y:S05]  /*0540*/  BRA.U !UP0, `(.L_x_0) ;  /* 0x0000000508147547 */ /* 0x000fea000b800000 */
[----:B------:R-:W-:Y:S01]  /*0550*/  UISETP.GE.U32.AND UP0, UPT, UR6, 0x4, UPT ;  /* 0x000000040600788c */ /* 0x000fe2000bf06070 */
[----:B------:R-:W-:Y:S01]  /*0560*/  IMAD R2, R0, UR18, RZ ;  /* 0x0000001200027c24 */ /* 0x000fe2000f8e02ff */
[----:B------:R-:W-:-:S04]  /*0570*/  ULOP3.LUT UR5, UR18, 0x3, URZ, 0xc0, !UPT ;  /* 0x0000000312057892 */ /* 0x000fc8000f8ec0ff */
[----:B------:R-:W-:-:S03]  /*0580*/  UISETP.NE.AND UP1, UPT, UR5, URZ, UPT ;  /* 0x000000ff0500728c */ /* 0x000fc6000bf25270 */
[----:B------:R-:W-:Y:S08]  /*0590*/  BRA.U !UP0, `(.L_x_3) ;  /* 0x0000000108687547 */ /* 0x000ff0000b800000 */
[----:B------:R-:W1:Y:S01]  /*05a0*/  LDC.64 R6, c[0x0][0x388] ;  /* 0x0000e200ff067b82 */ /* 0x000e620000000a00 */
[----:B------:R-:W-:Y:S02]  /*05b0*/  MOV R8, UR4 ;  /* 0x0000000400087c02 */ /* 0x000fe40008000f00 */
[----:B------:R-:W-:Y:S02]  /*05c0*/  IADD3 R3, PT, PT, R2, UR4, RZ ;  /* 0x0000000402037c10 */ /* 0x000fe4000fffe0ff */
[----:B------:R-:W-:Y:S01]  /*05d0*/  MOV R11, UR18 ;  /* 0x00000012000b7c02 */ /* 0x000fe20008000f00 */
[----:B------:R-:W-:Y:S02]  /*05e0*/  IMAD R9, R8, UR18, R13 ;  /* 0x0000001208097c24 */ /* 0x000fe4000f8e020d */
[----:B------:R-:W2:Y:S01]  /*05f0*/  LDC.64 R4, c[0x0][0x380] ;  /* 0x0000e000ff047b82 */ /* 0x000ea20000000a00 */
[----:B------:R-:W-:Y:S01]  /*0600*/  MOV R15, UR18 ;  /* 0x00000012000f7c02 */ /* 0x000fe20008000f00 */
[----:B-1----:R-:W-:Y:S01]  /*0610*/  IMAD.WIDE R6, R9, 0x4, R6 ;  /* 0x0000000409067825 */ /* 0x002fe200078e0206 */
[----:B------:R-:W-:-:S05]  /*0620*/  MOV R9, UR18 ;  /* 0x0000001200097c02 */ /* 0x000fca0008000f00 */
[----:B------:R-:W-:Y:S02]  /*0630*/  IMAD.WIDE.U32 R8, R9, 0x4, R6 ;  /* 0x0000000409087825 */ /* 0x000fe400078e0006 */
[----:B0-----:R-:W3:Y:S02]  /*0640*/  LDG.E R6, desc[UR16][R6.64] ;  /* 0x0000001006067981 */ /* 0x001ee4000c1e1900 */
[----:B--2---:R-:W-:-:S04]  /*0650*/  IMAD.WIDE R4, R3, 0x4, R4 ;  /* 0x0000000403047825 */ /* 0x004fc800078e0204 */
[----:B------:R-:W-:Y:S01]  /*0660*/  IMAD.WIDE.U32 R10, R11, 0x4, R8 ;  /* 0x000000040b0a7825 */ /* 0x000fe200078e0008 */
[----:B------:R-:W3:Y:S04]  /*0670*/  LDG.E R3, desc[UR16][R4.64] ;  /* 0x0000001004037981 */ /* 0x000ee8000c1e1900 */
[----:B------:R-:W2:Y:S01]  /*0680*/  LDG.E R8, desc[UR16][R8.64] ;  /* 0x0000001008087981 */ /* 0x000ea2000c1e1900 */
[----:B------:R-:W-:-:S03]  /*0690*/  IMAD.WIDE.U32 R14, R15, 0x4, R10 ;  /* 0x000000040f0e7825 */ /* 0x000fc600078e000a */
[----:B------:R-:W2:Y:S04]  /*06a0*/  LDG.E R16, desc[UR16][R4.64+0x4] ;  /* 0x0000041004107981 */ /* 0x000ea8000c1e1900 */
[----:B------:R-:W4:Y:S04]  /*06b0*/  LDG.E R17, desc[UR16][R10.64] ;  /* 0x000000100a117981 */ /* 0x000f28000c1e1900 */
[----:B------:R-:W4:Y:S04]  /*06c0*/  LDG.E R18, desc[UR16][R4.64+0x8] ;  /* 0x0000081004127981 */ /* 0x000f28000c1e1900 */
[----:B------:R-:W5:Y:S04]  /*06d0*/  LDG.E R20, desc[UR16][R4.64+0xc] ;  /* 0x00000c1004147981 */ /* 0x000f68000c1e1900 */
[----:B------:R-:W5:Y:S01]  /*06e0*/  LDG.E R14, desc[UR16][R14.64] ;  /* 0x000000100e0e7981 */ /* 0x000f62000c1e1900 */
[----:B------:R-:W-:Y:S01]  /*06f0*/  UIADD3 UR4, UPT, UPT, UR4, 0x4, URZ ;  /* 0x0000000404047890 */ /* 0x000fe2000fffe0ff */
[----:B---3--:R-:W-:-:S04]  /*0700*/  IMAD R3, R3, R6, R12 ;  /* 0x0000000603037224 */ /* 0x008fc800078e020c */
[----:B--2---:R-:W-:-:S04]  /*0710*/  IMAD R3, R16, R8, R3 ;  /* 0x0000000810037224 */ /* 0x004fc800078e0203 */
[----:B----4-:R-:W-:-:S04]  /*0720*/  IMAD R3, R18, R17, R3 ;  /* 0x0000001112037224 */ /* 0x010fc800078e0203 */
[----:B-----5:R-:W-:-:S07]  /*0730*/  IMAD R12, R20, R14, R3 ;  /* 0x0000000e140c7224 */ /* 0x020fce00078e0203 */
.L_x_3:
[----:B------:R-:W-:Y:S05]  /*0740*/  BRA.U !UP1, `(.L_x_0) ;  /* 0x0000000109947547 */ /* 0x000fea000b800000 */
[----:B------:R-:W-:Y:S01]  /*0750*/  UISETP.NE.AND UP0, UPT, UR5, 0x1, UPT ;  /* 0x000000010500788c */ /* 0x000fe2000bf05270 */
[----:B------:R-:W-:Y:S01]  /*0760*/  MOV R4, UR4 ;  /* 0x0000000400047c02 */ /* 0x000fe20008000f00 */
[----:B------:R-:W-:Y:S02]  /*0770*/  ULOP3.LUT UR5, UR18, 0x1, URZ, 0xc0, !UPT ;  /* 0x0000000112057892 */ /* 0x000fe4000f8ec0ff */
[----:B------:R-:W-:Y:S02]  /*0780*/  MOV R5, UR18 ;  /* 0x0000001200057c02 */ /* 0x000fe40008000f00 */
[----:B------:R-:W-:Y:S01]  /*0790*/  UISETP.NE.U32.AND UP1, UPT, UR5, 0x1, UPT ;  /* 0x000000010500788c */ /* 0x000fe2000bf25070 */
[----:B------:R-:W-:-:S04]  /*07a0*/  PLOP3.LUT P0, PT, PT, PT, UP0, 0x80, 0x8 ;  /* 0x000000000008781c */ /* 0x000fc80003f0f008 */
[----:B------:R-:W1:Y:S01]  /*07b0*/  @UP0 LDCU.128 UR8, c[0x0][0x380] ;  /* 0x00007000ff0807ac */ /* 0x000e620008000c00 */
[----:B------:R-:W-:-:S05]  /*07c0*/  PLOP3.LUT P1, PT, PT, PT, UP1, 0x80, 0x8 ;  /* 0x000000000008781c */ /* 0x000fca0003f2f018 */
[----:B------:R-:W2:Y:S03]  /*07d0*/  @!UP1 LDCU.128 UR12, c[0x0][0x380] ;  /* 0x00007000ff0c97ac */ /* 0x000ea60008000c00 */
[----:B------:R-:W-:Y:S01]  /*07e0*/  @P0 IMAD R3, R4, UR18, R13 ;  /* 0x0000001204030c24 */ /* 0x000fe2000f8e020d */
[----:B-1----:R-:W-:Y:S02]  /*07f0*/  MOV R10, UR10 ;  /* 0x0000000a000a7c02 */ /* 0x002fe40008000f00 */
[----:B------:R-:W-:Y:S02]  /*0800*/  MOV R11, UR11 ;  /* 0x0000000b000b7c02 */ /* 0x000fe40008000f00 */
[----:B------:R-:W-:Y:S02]  /*0810*/  MOV R6, UR8 ;  /* 0x0000000800067c02 */ /* 0x000fe40008000f00 */
[----:B------:R-:W-:Y:S01]  /*0820*/  MOV R7, UR9 ;  /* 0x0000000900077c02 */ /* 0x000fe20008000f00 */
[----:B------:R-:W-:Y:S01]  /*0830*/  @P0 IMAD.WIDE R10, R3, 0x4, R10 ;  /* 0x00000004030a0825 */ /* 0x000fe200078e020a */
[----:B------:R-:W-:Y:S01]  /*0840*/  @P0 IADD3 R3, PT, PT, R2, UR4, RZ ;  /* 0x0000000402030c10 */ /* 0x000fe2000fffe0ff */
[----:B------:R-:W-:Y:S01]  /*0850*/  @UP0 UIADD3 UR4, UPT, UPT, UR4, 0x2, URZ ;  /* 0x0000000204040890 */ /* 0x000fe2000fffe0ff */
[----:B--2---:R-:W-:-:S02]  /*0860*/  MOV R8, UR12 ;  /* 0x0000000c00087c02 */ /* 0x004fc40008000f00 */
[----:B------:R-:W-:Y:S01]  /*0870*/  MOV R9, UR13 ;  /* 0x0000000d00097c02 */ /* 0x000fe20008000f00 */
[----:B------:R-:W-:Y:S01]  /*0880*/  @P0 IMAD.WIDE R6, R3, 0x4, R6 ;  /* 0x0000000403060825 */ /* 0x000fe200078e0206 */
[----:B------:R-:W-:Y:S01]  /*0890*/  MOV R14, UR14 ;  /* 0x0000000e000e7c02 */ /* 0x000fe20008000f00 */
[----:B0-----:R-:W2:Y:S01]  /*08a0*/  @P0 LDG.E R16, desc[UR16][R10.64] ;  /* 0x000000100a100981 */ /* 0x001ea2000c1e1900 */
[----:B------:R-:W-:Y:S01]  /*08b0*/  MOV R18, UR4 ;  /* 0x0000000400127c02 */ /* 0x000fe20008000f00 */
[----:B------:R-:W-:Y:S01]  /*08c0*/  @P0 IMAD.WIDE.U32 R4, R5, 0x4, R10 ;  /* 0x0000000405040825 */ /* 0x000fe200078e000a */
[----:B------:R-:W-:Y:S01]  /*08d0*/  @!P1 IADD3 R3, PT, PT, R2, UR4, RZ ;  /* 0x0000000402039c10 */ /* 0x000fe2000fffe0ff */
[----:B------:R-:W2:Y:S01]  /*08e0*/  @P0 LDG.E R19, desc[UR16][R6.64] ;  /* 0x0000001006130981 */ /* 0x000ea2000c1e1900 */
[----:B------:R-:W-:Y:S01]  /*08f0*/  MOV R15, UR15 ;  /* 0x0000000f000f7c02 */ /* 0x000fe20008000f00 */
[----:B------:R-:W-:Y:S02]  /*0900*/  @!P1 IMAD R17, R18, UR18, R13 ;  /* 0x0000001212119c24 */ /* 0x000fe4000f8e020d */
[----:B------:R-:W-:Y:S01]  /*0910*/  @!P1 IMAD.WIDE R2, R3, 0x4, R8 ;  /* 0x0000000403029825 */ /* 0x000fe200078e0208 */
[----:B------:R-:W3:Y:S03]  /*0920*/  @P0 LDG.E R21, desc[UR16][R6.64+0x4] ;  /* 0x0000041006150981 */ /* 0x000ee6000c1e1900 */
[----:B------:R-:W-:Y:S01]  /*0930*/  @!P1 IMAD.WIDE R8, R17, 0x4, R14 ;  /* 0x0000000411089825 */ /* 0x000fe200078e020e */
[----:B------:R-:W3:Y:S04]  /*0940*/  @P0 LDG.E R4, desc[UR16][R4.64] ;  /* 0x0000001004040981 */ /* 0x000ee8000c1e1900 */
[----:B------:R-:W4:Y:S04]  /*0950*/  @!P1 LDG.E R3, desc[UR16][R2.64] ;  /* 0x0000001002039981 */ /* 0x000f28000c1e1900 */
[----:B------:R-:W4:Y:S01]  /*0960*/  @!P1 LDG.E R8, desc[UR16][R8.64] ;  /* 0x0000001008089981 */ /* 0x000f22000c1e1900 */
[----:B--2---:R-:W-:-:S04]  /*0970*/  @P0 IMAD R16, R19, R16, R12 ;  /* 0x0000001013100224 */ /* 0x004fc800078e020c */
[----:B---3--:R-:W-:-:S04]  /*0980*/  @P0 IMAD R12, R21, R4, R16 ;  /* 0x00000004150c0224 */ /* 0x008fc800078e0210 */
[----:B----4-:R-:W-:-:S07]  /*0990*/  @!P1 IMAD R12, R3, R8, R12 ;  /* 0x00000008030c9224 */ /* 0x010fce00078e020c */
.L_x_0:
[----:B------:R-:W1:Y:S01]  /*09a0*/  LDC.64 R2, c[0x0][0x390] ;  /* 0x0000e400ff027b82 */ /* 0x000e620000000a00 */
[----:B------:R-:W-:-:S04]  /*09b0*/  IMAD R13, R0, UR18, R13 ;  /* 0x00000012000d7c24 */ /* 0x000fc8000f8e020d */
[----:B-1----:R-:W-:-:S05]  /*09c0*/  IMAD.WIDE R2, R13, 0x4, R2 ;  /* 0x000000040d027825 */ /* 0x002fca00078e0202 */
[----:B0-----:R-:W-:Y:S01]  /*09d0*/  STG.E desc[UR16][R2.64], R12 ;  /* 0x0000000c02007986 */ /* 0x001fe2000c101910 */
[----:B------:R-:W-:Y:S05]  /*09e0*/  EXIT ;  /* 0x000000000000794d */ /* 0x000fea0003800000 */
.L_x_4:
[----:B------:R-:W-:-:S00]  /*09f0*/  BRA `(.L_x_4) ;  /* 0xfffffffc00fc7947 */ /* 0x000fc0000383ffff */
[----:B------:R-:W-:-:S00]  /*0a00*/  NOP ;  /* 0x0000000000007918 */ /* 0x000fc00000000000 */
[----:B------:R-:W-:-:S00]  /*0a10*/  NOP ;  /* 0x0000000000007918 */ /* 0x000fc00000000000 */
[----:B------:R-:W-:-:S00]  /*0a20*/  NOP ;  /* 0x0000000000007918 */ /* 0x000fc00000000000 */
[----:B------:R-:W-:-:S00]  /*0a30*/  NOP ;  /* 0x0000000000007918 */ /* 0x000fc00000000000 */
[----:B------:R-:W-:-:S00]  /*0a40*/  NOP ;  /* 0x0000000000007918 */ /* 0x000fc00000000000 */
[----:B------:R-:W-:-:S00]  /*0a50*/  NOP ;  /* 0x0000000000007918 */ /* 0x000fc00000000000 */
[----:B------:R-:W-:-:S00]  /*0a60*/  NOP ;  /* 0x0000000000007918 */ /* 0x000fc00000000000 */
[----:B------:R-:W-:-:S00]  /*0a70*/  NOP ;  /* 0x0000000000007918 */ /* 0x000fc00000000000 */
.L_x_5:


//--------------------- .nv.shared.reserved.0     --------------------------
	.section	.nv.shared.reserved.0,"aw",@nobits
	.weak		__nv_reservedSMEM_offset_0_alias
	.size		__nv_reservedSMEM_offset_0_alias, 0, 64
	.other		__nv_reservedSMEM_offset_0_alias,@"STO_CUDA_RESERVED_SHARED STV_DEFAULT"
__nv_reservedSMEM_offset_0_alias:
	.zero		0
	.zero		64


//--------------------- .nv.constant0._Z15matrix_multiplyPiS_S_i --------------------------
	.section	.nv.constant0._Z15matrix_multiplyPiS_S_i,"a",@progbits
	.sectionflags	@""
	.align	4
.nv.constant0._Z15matrix_multiplyPiS_S_i:
	.zero		924


//--------------------- SYMBOLS --------------------------

	.type		.nv.reservedSmem.offset0,@object
	.size		.nv.reservedSmem.offset0,0x4
